	.headerflags	@"EF_CUDA_TEXMODE_UNIFIED EF_CUDA_64BIT_ADDRESS EF_CUDA_SM86 EF_CUDA_VIRTUAL_SM(EF_CUDA_SM86)"
	.elftype	@"ET_EXEC"


//--------------------- .nv.info                  --------------------------
	.section	.nv.info,"",@"SHT_CUDA_INFO"
	.align	4


	//----- nvinfo : EIATTR_REGCOUNT
	.align		4
        /*0000*/ 	.byte	0x04, 0x2f
        /*0002*/ 	.short	(.L_1 - .L_0)
	.align		4
.L_0:
        /*0004*/ 	.word	index@(triton_red_fused_addmm_0)
        /*0008*/ 	.word	0x00000026


	//----- nvinfo : EIATTR_MIN_STACK_SIZE
	.align		4
.L_1:
        /*000c*/ 	.byte	0x04, 0x12
        /*000e*/ 	.short	(.L_3 - .L_2)
	.align		4
.L_2:
        /*0010*/ 	.word	index@(triton_red_fused_addmm_0)
        /*0014*/ 	.word	0x00000000


	//----- nvinfo : EIATTR_FRAME_SIZE
	.align		4
.L_3:
        /*0018*/ 	.byte	0x04, 0x11
        /*001a*/ 	.short	(.L_5 - .L_4)
	.align		4
.L_4:
        /*001c*/ 	.word	index@(triton_red_fused_addmm_0)
        /*0020*/ 	.word	0x00000000


	//----- nvinfo : EIATTR_MIN_STACK_SIZE
	.align		4
.L_5:
        /*0024*/ 	.byte	0x04, 0x12
        /*0026*/ 	.short	(.L_7 - .L_6)
	.align		4
.L_6:
        /*0028*/ 	.word	index@(triton_red_fused_addmm_0)
        /*002c*/ 	.word	0x00000000
.L_7:


//--------------------- .nv.info.triton_red_fused_addmm_0 --------------------------
	.section	.nv.info.triton_red_fused_addmm_0,"",@"SHT_CUDA_INFO"
	.sectionflags	@""
	.align	4


	//----- nvinfo : EIATTR_CUDA_API_VERSION
	.align		4
        /*0000*/ 	.byte	0x04, 0x37
        /*0002*/ 	.short	(.L_9 - .L_8)
.L_8:
        /*0004*/ 	.word	0x0000007c


	//----- nvinfo : EIATTR_SW2861232_WAR
	.align		4
.L_9:
        /*0008*/ 	.byte	0x01, 0x35
	.zero		2


	//----- nvinfo : EIATTR_PARAM_CBANK
	.align		4
        /*000c*/ 	.byte	0x04, 0x0a
        /*000e*/ 	.short	(.L_11 - .L_10)
	.align		4
.L_10:
        /*0010*/ 	.word	index@(.nv.constant0.triton_red_fused_addmm_0)
        /*0014*/ 	.short	0x0160
        /*0016*/ 	.short	0x0028


	//----- nvinfo : EIATTR_CBANK_PARAM_SIZE
	.align		4
.L_11:
        /*0018*/ 	.byte	0x03, 0x19
        /*001a*/ 	.short	0x0028


	//----- nvinfo : EIATTR_KPARAM_INFO
	.align		4
        /*001c*/ 	.byte	0x04, 0x17
        /*001e*/ 	.short	(.L_13 - .L_12)
.L_12:
        /*0020*/ 	.word	0x00000000
        /*0024*/ 	.short	0x0005
        /*0026*/ 	.short	0x0020
        /*0028*/ 	.byte	0x00, 0xf4, 0x21, 0x00


	//----- nvinfo : EIATTR_KPARAM_INFO
	.align		4
.L_13:
        /*002c*/ 	.byte	0x04, 0x17
        /*002e*/ 	.short	(.L_15 - .L_14)
.L_14:
        /*0030*/ 	.word	0x00000000
        /*0034*/ 	.short	0x0004
        /*0036*/ 	.short	0x001c
        /*0038*/ 	.byte	0x00, 0xf0, 0x11, 0x00


	//----- nvinfo : EIATTR_KPARAM_INFO
	.align		4
.L_15:
        /*003c*/ 	.byte	0x04, 0x17
        /*003e*/ 	.short	(.L_17 - .L_16)
.L_16:
        /*0040*/ 	.word	0x00000000
        /*0044*/ 	.short	0x0003
        /*0046*/ 	.short	0x0018
        /*0048*/ 	.byte	0x00, 0xf0, 0x11, 0x00


	//----- nvinfo : EIATTR_KPARAM_INFO
	.align		4
.L_17:
        /*004c*/ 	.byte	0x04, 0x17
        /*004e*/ 	.short	(.L_19 - .L_18)
.L_18:
        /*0050*/ 	.word	0x00000000
        /*0054*/ 	.short	0x0002
        /*0056*/ 	.short	0x0010
        /*0058*/ 	.byte	0x00, 0xf4, 0x21, 0x00


	//----- nvinfo : EIATTR_KPARAM_INFO
	.align		4
.L_19:
        /*005c*/ 	.byte	0x04, 0x17
        /*005e*/ 	.short	(.L_21 - .L_20)
.L_20:
        /*0060*/ 	.word	0x00000000
        /*0064*/ 	.short	0x0001
        /*0066*/ 	.short	0x0008
        /*0068*/ 	.byte	0x00, 0xf4, 0x21, 0x00


	//----- nvinfo : EIATTR_KPARAM_INFO
	.align		4
.L_21:
        /*006c*/ 	.byte	0x04, 0x17
        /*006e*/ 	.short	(.L_23 - .L_22)
.L_22:
        /*0070*/ 	.word	0x00000000
        /*0074*/ 	.short	0x0000
        /*0076*/ 	.short	0x0000
        /*0078*/ 	.byte	0x00, 0xf4, 0x21, 0x00


	//----- nvinfo : EIATTR_MAXREG_COUNT
	.align		4
.L_23:
        /*007c*/ 	.byte	0x03, 0x1b
        /*007e*/ 	.short	0x00ff


	//----- nvinfo : EIATTR_COOP_GROUP_MASK_REGIDS
	.align		4
        /*0080*/ 	.byte	0x04, 0x29
        /*0082*/ 	.short	(.L_25 - .L_24)


	//   ....[0]....
.L_24:
        /*0084*/ 	.word	0xffffffff


	//   ....[1]....
        /*0088*/ 	.word	0xffffffff


	//   ....[2]....
        /*008c*/ 	.word	0xffffffff


	//   ....[3]....
        /*0090*/ 	.word	0xffffffff


	//   ....[4]....
        /*0094*/ 	.word	0xffffffff


	//   ....[5]....
        /*0098*/ 	.word	0xffffffff


	//   ....[6]....
        /*009c*/ 	.word	0xffffffff


	//   ....[7]....
        /*00a0*/ 	.word	0xffffffff


	//----- nvinfo : EIATTR_COOP_GROUP_INSTR_OFFSETS
	.align		4
.L_25:
        /*00a4*/ 	.byte	0x04, 0x28
        /*00a6*/ 	.short	(.L_27 - .L_26)


	//   ....[0]....
.L_26:
        /*00a8*/ 	.word	0x000013c0


	//   ....[1]....
        /*00ac*/ 	.word	0x000013e0


	//   ....[2]....
        /*00b0*/ 	.word	0x00001400


	//   ....[3]....
        /*00b4*/ 	.word	0x00001420


	//   ....[4]....
        /*00b8*/ 	.word	0x00001450


	//   ....[5]....
        /*00bc*/ 	.word	0x000014d0


	//   ....[6]....
        /*00c0*/ 	.word	0x000014f0


	//   ....[7]....
        /*00c4*/ 	.word	0x00001520


	//----- nvinfo : EIATTR_EXIT_INSTR_OFFSETS
	.align		4
.L_27:
        /*00c8*/ 	.byte	0x04, 0x1c
        /*00ca*/ 	.short	(.L_29 - .L_28)


	//   ....[0]....
.L_28:
        /*00cc*/ 	.word	0x00001590


	//   ....[1]....
        /*00d0*/ 	.word	0x000015f0


	//----- nvinfo : EIATTR_REQNTID
	.align		4
.L_29:
        /*00d4*/ 	.byte	0x04, 0x10
        /*00d6*/ 	.short	(.L_31 - .L_30)
.L_30:
        /*00d8*/ 	.word	0x00000100
        /*00dc*/ 	.word	0x00000001
        /*00e0*/ 	.word	0x00000001
.L_31:


//--------------------- .nv.callgraph             --------------------------
	.section	.nv.callgraph,"",@"SHT_CUDA_CALLGRAPH"
	.align	4
	.sectionentsize	8
	.align		4
        /*0000*/ 	.word	0x00000000
	.align		4
        /*0004*/ 	.word	0xffffffff
	.align		4
        /*0008*/ 	.word	0x00000000
	.align		4
        /*000c*/ 	.word	0xfffffffe
	.align		4
        /*0010*/ 	.word	0x00000000
	.align		4
        /*0014*/ 	.word	0xfffffffd
	.align		4
        /*0018*/ 	.word	0x00000000
	.align		4
        /*001c*/ 	.word	0xfffffffc


//--------------------- .nv.rel.action            --------------------------
	.section	.nv.rel.action,"",@"SHT_CUDA_RELOCINFO"
	.align	8
	.sectionentsize	8
        /*0000*/ 	.byte	0x73, 0x00, 0x00, 0x00, 0x00, 0x00, 0x00, 0x00, 0x00, 0x00, 0x00, 0x11, 0x25, 0x00, 0x05, 0x36


//--------------------- .nv.constant0.triton_red_fused_addmm_0 --------------------------
	.section	.nv.constant0.triton_red_fused_addmm_0,"a",@progbits
	.sectionflags	@""
	.align	4
.nv.constant0.triton_red_fused_addmm_0:
	.zero		392


//--------------------- .text.triton_red_fused_addmm_0 --------------------------
	.section	.text.triton_red_fused_addmm_0,"ax",@progbits
	.sectionflags	@"SHF_BARRIERS=1"
	.sectioninfo	@"SHI_REGISTERS=38"
	.align	128
        .global         triton_red_fused_addmm_0
        .type           triton_red_fused_addmm_0,@function
        .size           triton_red_fused_addmm_0,(.L_x_1 - triton_red_fused_addmm_0)
        .other          triton_red_fused_addmm_0,@"STO_CUDA_ENTRY STV_DEFAULT"
triton_red_fused_addmm_0:
.text.triton_red_fused_addmm_0:
[----:B------:R-:W-:Y:S02]  /*0000*/  MOV R1, c[0x0][0x28] ;  /* 0x00000a0000017a02 */ /* 0x000fe40000000f00 */
[----:B------:R-:W0:Y:S01]  /*0010*/  S2R R18, SR_TID.X ;  /* 0x0000000000127919 */ /* 0x000e220000002100 */
[----:B------:R-:W-:Y:S01]  /*0020*/  MOV R26, 0x2 ;  /* 0x00000002001a7802 */ /* 0x000fe20000000f00 */
[----:B------:R-:W-:Y:S01]  /*0030*/  ULDC.64 UR4, c[0x0][0x118] ;  /* 0x0000460000047ab9 */ /* 0x000fe20000000a00 */
[----:B0-----:R-:W-:-:S04]  /*0040*/  SHF.L.U32 R0, R18, 0x3, RZ ;  /* 0x0000000312007819 */ /* 0x001fc800000006ff */
[----:B------:R-:W-:-:S05]  /*0050*/  LOP3.LUT R0, R0, 0x7f8, RZ, 0xc0, !PT ;  /* 0x000007f800007812 */ /* 0x000fca00078ec0ff */
[----:B------:R-:W-:-:S05]  /*0060*/  IMAD.WIDE.U32 R2, R0, R26, c[0x0][0x160] ;  /* 0x0000580000027625 */ /* 0x000fca00078e001a */
[----:B------:R-:W2:Y:S01]  /*0070*/  LDG.E.EL.128 R20, [R2.64] ;  /* 0x0000000402147981 */ /* 0x000ea2000c2e1d00 */
[----:B------:R-:W-:Y:S01]  /*0080*/  LOP3.LUT R16, R0, 0x800, RZ, 0xfc, !PT ;  /* 0x0000080000107812 */ /* 0x000fe200078efcff */
[----:B------:R-:W-:Y:S01]  /*0090*/  CS2R R8, SRZ ;  /* 0x0000000000087805 */ /* 0x000fe2000001ff00 */
[----:B------:R-:W-:Y:S01]  /*00a0*/  CS2R R10, SRZ ;  /* 0x00000000000a7805 */ /* 0x000fe2000001ff00 */
[----:B------:R-:W0:Y:S01]  /*00b0*/  S2R R17, SR_CTAID.X ;  /* 0x0000000000117919 */ /* 0x000e220000002500 */
[----:B------:R-:W-:-:S04]  /*00c0*/  ISETP.GE.U32.AND P0, PT, R16, 0xc00, PT ;  /* 0x00000c001000780c */ /* 0x000fc80003f06070 */
[----:B------:R-:W-:Y:S01]  /*00d0*/  ISETP.GE.U32.AND.EX P0, PT, RZ, RZ, PT, P0 ;  /* 0x000000ffff00720c */ /* 0x000fe20003f06100 */
[----:B------:R-:W-:Y:S01]  /*00e0*/  CS2R R4, SRZ ;  /* 0x0000000000047805 */ /* 0x000fe2000001ff00 */
[----:B------:R-:W-:-:S11]  /*00f0*/  CS2R R6, SRZ ;  /* 0x0000000000067805 */ /* 0x000fd6000001ff00 */
[----:B------:R1:W3:Y:S01]  /*0100*/  @!P0 LDG.E.EL.128 R8, [R2.64+0x1000] ;  /* 0x0010000402088981 */ /* 0x0002e2000c2e1d00 */
[C---:B0-----:R-:W-:Y:S01]  /*0110*/  ISETP.GE.AND P1, PT, R17.reuse, 0x2400, PT ;  /* 0x000024001100780c */ /* 0x041fe20003f26270 */
[----:B------:R-:W-:-:S04]  /*0120*/  IMAD R13, R17, 0xc00, R0 ;  /* 0x00000c00110d7824 */ /* 0x000fc800078e0200 */
[----:B------:R-:W-:-:S08]  /*0130*/  IMAD.WIDE R12, R13, R26, c[0x0][0x168] ;  /* 0x00005a000d0c7625 */ /* 0x000fd000078e021a */
[----:B------:R0:W4:Y:S01]  /*0140*/  @!P1 LDG.E.EF.128 R4, [R12.64] ;  /* 0x000000040c049981 */ /* 0x000122000c0e1d00 */
[----:B------:R-:W-:Y:S01]  /*0150*/  ISETP.LT.U32.AND P0, PT, R16, 0xc00, PT ;  /* 0x00000c001000780c */ /* 0x000fe20003f01070 */
[----:B------:R-:W-:-:S03]  /*0160*/  IMAD R27, R17, 0xc00, R16 ;  /* 0x00000c00111b7824 */ /* 0x000fc600078e0210 */
[----:B------:R-:W-:Y:S01]  /*0170*/  ISETP.LT.U32.AND.EX P0, PT, RZ, RZ, !P1, P0 ;  /* 0x000000ffff00720c */ /* 0x000fe20004f01100 */
[----:B------:R-:W-:Y:S01]  /*0180*/  IMAD.WIDE R26, R27, R26, c[0x0][0x168] ;  /* 0x00005a001b1a7625 */ /* 0x000fe200078e021a */
[----:B0-----:R-:W-:Y:S01]  /*0190*/  CS2R R12, SRZ ;  /* 0x00000000000c7805 */ /* 0x001fe2000001ff00 */
[----:B--2---:R-:W-:Y:S02]  /*01a0*/  SHF.L.U32 R0, R20, 0x10, RZ ;  /* 0x0000001014007819 */ /* 0x004fe400000006ff */
[----:B------:R-:W-:Y:S02]  /*01b0*/  SHF.L.U32 R25, R21, 0x10, RZ ;  /* 0x0000001015197819 */ /* 0x000fe400000006ff */
[----:B------:R-:W-:Y:S01]  /*01c0*/  SHF.L.U32 R24, R22, 0x10, RZ ;  /* 0x0000001016187819 */ /* 0x000fe200000006ff */
[----:B------:R-:W-:Y:S02]  /*01d0*/  FADD R14, RZ, -R0 ;  /* 0x80000000ff0e7221 */ /* 0x000fe40000000000 */
[----:B-1----:R-:W-:-:S02]  /*01e0*/  FADD R2, RZ, -R25 ;  /* 0x80000019ff027221 */ /* 0x002fc40000000000 */
[----:B------:R-:W-:Y:S01]  /*01f0*/  FMUL R14, R14, 1.4426950216293334961 ;  /* 0x3fb8aa3b0e0e7820 */ /* 0x000fe20000400000 */
[----:B------:R-:W-:Y:S01]  /*0200*/  FADD R3, RZ, -R24 ;  /* 0x80000018ff037221 */ /* 0x000fe20000000000 */
[----:B------:R-:W-:-:S03]  /*0210*/  FMUL R2, R2, 1.4426950216293334961 ;  /* 0x3fb8aa3b02027820 */ /* 0x000fc60000400000 */
[----:B------:R-:W-:Y:S01]  /*0220*/  FSETP.GEU.AND P2, PT, R14, -126, PT ;  /* 0xc2fc00000e00780b */ /* 0x000fe20003f4e000 */
[----:B------:R-:W-:Y:S01]  /*0230*/  FMUL R3, R3, 1.4426950216293334961 ;  /* 0x3fb8aa3b03037820 */ /* 0x000fe20000400000 */
[----:B------:R-:W-:Y:S02]  /*0240*/  FSETP.GEU.AND P3, PT, R2, -126, PT ;  /* 0xc2fc00000200780b */ /* 0x000fe40003f6e000 */
[----:B------:R-:W-:Y:S02]  /*0250*/  SHF.L.U32 R31, R23, 0x10, RZ ;  /* 0x00000010171f7819 */ /* 0x000fe400000006ff */
[----:B------:R-:W-:Y:S02]  /*0260*/  PRMT R29, R20, 0x7632, R29 ;  /* 0x00007632141d7816 */ /* 0x000fe4000000001d */
[----:B------:R-:W-:Y:S02]  /*0270*/  PRMT R21, R21, 0x7632, R21 ;  /* 0x0000763215157816 */ /* 0x000fe40000000015 */
[----:B------:R-:W-:-:S03]  /*0280*/  FSETP.GEU.AND P4, PT, R3, -126, PT ;  /* 0xc2fc00000300780b */ /* 0x000fc60003f8e000 */
[----:B------:R-:W-:-:S04]  /*0290*/  @!P2 FMUL R14, R14, 0.5 ;  /* 0x3f0000000e0ea820 */ /* 0x000fc80000400000 */
[----:B------:R0:W1:Y:S02]  /*02a0*/  MUFU.EX2 R28, R14 ;  /* 0x0000000e001c7308 */ /* 0x0000640000000800 */
[----:B0-----:R-:W-:-:S06]  /*02b0*/  CS2R R14, SRZ ;  /* 0x00000000000e7805 */ /* 0x001fcc000001ff00 */
[----:B------:R0:W2:Y:S01]  /*02c0*/  @P0 LDG.E.EF.128 R12, [R26.64] ;  /* 0x000000041a0c0981 */ /* 0x0000a2000c0e1d00 */
[----:B-1----:R-:W-:Y:S01]  /*02d0*/  @!P2 FMUL R28, R28, R28 ;  /* 0x0000001c1c1ca220 */ /* 0x002fe20000400000 */
[----:B------:R-:W-:-:S03]  /*02e0*/  @!P3 FMUL R2, R2, 0.5 ;  /* 0x3f0000000202b820 */ /* 0x000fc60000400000 */
[----:B------:R-:W-:-:S03]  /*02f0*/  FADD R28, R28, 1 ;  /* 0x3f8000001c1c7421 */ /* 0x000fc60000000000 */
[----:B------:R-:W1:Y:S02]  /*0300*/  MUFU.EX2 R2, R2 ;  /* 0x0000000200027308 */ /* 0x000e640000000800 */
[----:B------:R-:W-:Y:S01]  /*0310*/  FSETP.GT.AND P5, PT, R28, 8.50705917302346158658e+37, PT ;  /* 0x7e8000001c00780b */ /* 0x000fe20003fa4000 */
[----:B------:R-:W-:Y:S01]  /*0320*/  FADD R16, RZ, -R31 ;  /* 0x8000001fff107221 */ /* 0x000fe20000000000 */
[----:B------:R-:W-:Y:S02]  /*0330*/  SHF.L.U32 R29, R29, 0x10, RZ ;  /* 0x000000101d1d7819 */ /* 0x000fe400000006ff */
[----:B0-----:R-:W-:Y:S01]  /*0340*/  SHF.L.U32 R27, R21, 0x10, RZ ;  /* 0x00000010151b7819 */ /* 0x001fe200000006ff */
[----:B------:R-:W-:Y:S02]  /*0350*/  FMUL R16, R16, 1.4426950216293334961 ;  /* 0x3fb8aa3b10107820 */ /* 0x000fe40000400000 */
[----:B------:R-:W-:Y:S02]  /*0360*/  FADD R20, RZ, -R29 ;  /* 0x8000001dff147221 */ /* 0x000fe40000000000 */
[----:B------:R-:W-:Y:S01]  /*0370*/  FADD R30, RZ, -R27 ;  /* 0x8000001bff1e7221 */ /* 0x000fe20000000000 */
[----:B------:R-:W-:Y:S01]  /*0380*/  FSETP.GEU.AND P2, PT, R16, -126, PT ;  /* 0xc2fc00001000780b */ /* 0x000fe20003f4e000 */
[----:B------:R-:W-:-:S02]  /*0390*/  FMUL R20, R20, 1.4426950216293334961 ;  /* 0x3fb8aa3b14147820 */ /* 0x000fc40000400000 */
[----:B------:R-:W-:Y:S01]  /*03a0*/  @P5 FMUL R28, R28, 0.25 ;  /* 0x3e8000001c1c5820 */ /* 0x000fe20000400000 */
[----:B------:R-:W-:Y:S01]  /*03b0*/  PRMT R26, R22, 0x7632, R26 ;  /* 0x00007632161a7816 */ /* 0x000fe2000000001a */
[----:B------:R-:W-:Y:S01]  /*03c0*/  FMUL R30, R30, 1.4426950216293334961 ;  /* 0x3fb8aa3b1e1e7820 */ /* 0x000fe20000400000 */
[----:B------:R-:W-:Y:S01]  /*03d0*/  MOV R22, 0x3e800000 ;  /* 0x3e80000000167802 */ /* 0x000fe20000000f00 */
[----:B-1----:R-:W-:Y:S01]  /*03e0*/  @!P3 FMUL R2, R2, R2 ;  /* 0x000000020202b220 */ /* 0x002fe20000400000 */
[----:B------:R-:W-:Y:S01]  /*03f0*/  FSETP.GEU.AND P3, PT, R20, -126, PT ;  /* 0xc2fc00001400780b */ /* 0x000fe20003f6e000 */
[----:B------:R-:W0:Y:S01]  /*0400*/  MUFU.RCP R28, R28 ;  /* 0x0000001c001c7308 */ /* 0x000e220000001000 */
[----:B------:R-:W-:Y:S01]  /*0410*/  PRMT R21, R23, 0x7632, R21 ;  /* 0x0000763217157816 */ /* 0x000fe20000000015 */
[----:B------:R-:W-:Y:S01]  /*0420*/  @!P4 FMUL R3, R3, 0.5 ;  /* 0x3f0000000303c820 */ /* 0x000fe20000400000 */
[----:B------:R-:W-:Y:S02]  /*0430*/  FSEL R23, R22, 1, P5 ;  /* 0x3f80000016177808 */ /* 0x000fe40002800000 */
[----:B------:R-:W-:Y:S01]  /*0440*/  FSETP.GEU.AND P5, PT, R30, -126, PT ;  /* 0xc2fc00001e00780b */ /* 0x000fe20003fae000 */
[----:B------:R-:W-:Y:S01]  /*0450*/  @!P2 FMUL R16, R16, 0.5 ;  /* 0x3f0000001010a820 */ /* 0x000fe20000400000 */
[----:B------:R-:W-:Y:S01]  /*0460*/  SHF.L.U32 R21, R21, 0x10, RZ ;  /* 0x0000001015157819 */ /* 0x000fe200000006ff */
[----:B------:R-:W1:Y:S01]  /*0470*/  MUFU.EX2 R3, R3 ;  /* 0x0000000300037308 */ /* 0x000e620000000800 */
[----:B------:R-:W-:-:S03]  /*0480*/  SHF.L.U32 R26, R26, 0x10, RZ ;  /* 0x000000101a1a7819 */ /* 0x000fc600000006ff */
[----:B------:R-:W-:Y:S01]  /*0490*/  @!P3 FMUL R20, R20, 0.5 ;  /* 0x3f0000001414b820 */ /* 0x000fe20000400000 */
[----:B------:R-:W-:Y:S01]  /*04a0*/  FADD R32, RZ, -R21 ;  /* 0x80000015ff207221 */ /* 0x000fe20000000000 */
[----:B------:R-:W-:Y:S02]  /*04b0*/  FADD R33, RZ, -R26 ;  /* 0x8000001aff217221 */ /* 0x000fe40000000000 */
[----:B------:R-:W5:Y:S01]  /*04c0*/  MUFU.EX2 R16, R16 ;  /* 0x0000001000107308 */ /* 0x000f620000000800 */
[----:B0-----:R-:W-:Y:S01]  /*04d0*/  FMUL R23, R28, R23 ;  /* 0x000000171c177220 */ /* 0x001fe20000400000 */
[----:B------:R-:W-:Y:S01]  /*04e0*/  @!P5 FMUL R30, R30, 0.5 ;  /* 0x3f0000001e1ed820 */ /* 0x000fe20000400000 */
[----:B------:R-:W-:Y:S01]  /*04f0*/  FMUL R34, R32, 1.4426950216293334961 ;  /* 0x3fb8aa3b20227820 */ /* 0x000fe20000400000 */
[----:B------:R-:W-:-:S04]  /*0500*/  FMUL R33, R33, 1.4426950216293334961 ;  /* 0x3fb8aa3b21217820 */ /* 0x000fc80000400000 */
[----:B------:R0:W3:Y:S01]  /*0510*/  MUFU.EX2 R28, R20 ;  /* 0x00000014001c7308 */ /* 0x0000e20000000800 */
[----:B-1----:R-:W-:Y:S01]  /*0520*/  @!P4 FMUL R3, R3, R3 ;  /* 0x000000030303c220 */ /* 0x002fe20000400000 */
[----:B------:R-:W-:-:S06]  /*0530*/  FSETP.GEU.AND P4, PT, R33, -126, PT ;  /* 0xc2fc00002100780b */ /* 0x000fcc0003f8e000 */
[----:B------:R-:W1:Y:S01]  /*0540*/  MUFU.EX2 R32, R30 ;  /* 0x0000001e00207308 */ /* 0x000e620000000800 */
[----:B------:R-:W-:Y:S01]  /*0550*/  FADD R35, R2, 1 ;  /* 0x3f80000002237421 */ /* 0x000fe20000000000 */
[----:B-----5:R-:W-:Y:S01]  /*0560*/  @!P2 FMUL R16, R16, R16 ;  /* 0x000000101010a220 */ /* 0x020fe20000400000 */
[----:B------:R-:W-:Y:S01]  /*0570*/  FSETP.GEU.AND P2, PT, R34, -126, PT ;  /* 0xc2fc00002200780b */ /* 0x000fe20003f4e000 */
[----:B0-----:R-:W-:Y:S01]  /*0580*/  FADD R20, R3, 1 ;  /* 0x3f80000003147421 */ /* 0x001fe20000000000 */
[----:B---3--:R-:W-:Y:S01]  /*0590*/  @!P3 FMUL R28, R28, R28 ;  /* 0x0000001c1c1cb220 */ /* 0x008fe20000400000 */
[----:B------:R-:W-:Y:S01]  /*05a0*/  FSETP.GT.AND P3, PT, R35, 8.50705917302346158658e+37, PT ;  /* 0x7e8000002300780b */ /* 0x000fe20003f64000 */
[----:B------:R-:W-:Y:S01]  /*05b0*/  @!P4 FMUL R33, R33, 0.5 ;  /* 0x3f0000002121c820 */ /* 0x000fe20000400000 */
[----:B-1----:R-:W-:Y:S01]  /*05c0*/  @!P5 FMUL R32, R32, R32 ;  /* 0x000000202020d220 */ /* 0x002fe20000400000 */
[----:B------:R-:W-:Y:S02]  /*05d0*/  FSETP.GT.AND P5, PT, R20, 8.50705917302346158658e+37, PT ;  /* 0x7e8000001400780b */ /* 0x000fe40003fa4000 */
[----:B------:R-:W0:Y:S05]  /*05e0*/  MUFU.EX2 R2, R33 ;  /* 0x0000002100027308 */ /* 0x000e2a0000000800 */
[----:B------:R-:W-:-:S03]  /*05f0*/  @!P2 FMUL R34, R34, 0.5 ;  /* 0x3f0000002222a820 */ /* 0x000fc60000400000 */
[----:B------:R-:W-:Y:S01]  /*0600*/  @P3 FMUL R35, R35, 0.25 ;  /* 0x3e80000023233820 */ /* 0x000fe20000400000 */
[----:B------:R-:W-:Y:S01]  /*0610*/  FMUL R23, R0, R23 ;  /* 0x0000001700177220 */ /* 0x000fe20000400000 */
[----:B------:R-:W1:Y:S01]  /*0620*/  MUFU.EX2 R3, R34 ;  /* 0x0000002200037308 */ /* 0x000e620000000800 */
[----:B------:R-:W-:Y:S01]  /*0630*/  @P5 FMUL R20, R20, 0.25 ;  /* 0x3e80000014145820 */ /* 0x000fe20000400000 */
[----:B------:R-:W-:-:S06]  /*0640*/  FADD R30, R16, 1 ;  /* 0x3f800000101e7421 */ /* 0x000fcc0000000000 */
[----:B------:R3:W5:Y:S01]  /*0650*/  MUFU.RCP R0, R35 ;  /* 0x0000002300007308 */ /* 0x0007620000001000 */
[----:B0-----:R-:W-:Y:S01]  /*0660*/  @!P4 FMUL R2, R2, R2 ;  /* 0x000000020202c220 */ /* 0x001fe20000400000 */
[----:B------:R-:W-:-:S06]  /*0670*/  FSETP.GT.AND P4, PT, R30, 8.50705917302346158658e+37, PT ;  /* 0x7e8000001e00780b */ /* 0x000fcc0003f84000 */
[----:B------:R-:W0:Y:S01]  /*0680*/  MUFU.RCP R20, R20 ;  /* 0x0000001400147308 */ /* 0x000e220000001000 */
[C---:B------:R-:W-:Y:S01]  /*0690*/  FSEL R33, R22.reuse, 1, P3 ;  /* 0x3f80000016217808 */ /* 0x040fe20001800000 */
[----:B-1----:R-:W-:Y:S01]  /*06a0*/  @!P2 FMUL R3, R3, R3 ;  /* 0x000000030303a220 */ /* 0x002fe20000400000 */
[----:B---3--:R-:W-:Y:S01]  /*06b0*/  FSEL R35, R22, 1, P5 ;  /* 0x3f80000016237808 */ /* 0x008fe20002800000 */
[----:B------:R-:W-:Y:S02]  /*06c0*/  FADD R32, R32, 1 ;  /* 0x3f80000020207421 */ /* 0x000fe40000000000 */
[----:B-----5:R-:W-:Y:S01]  /*06d0*/  FMUL R0, R0, R33 ;  /* 0x0000002100007220 */ /* 0x020fe20000400000 */
[----:B------:R-:W-:Y:S01]  /*06e0*/  FADD R33, R3, 1 ;  /* 0x3f80000003217421 */ /* 0x000fe20000000000 */
[----:B------:R-:W-:Y:S01]  /*06f0*/  @P4 FMUL R30, R30, 0.25 ;  /* 0x3e8000001e1e4820 */ /* 0x000fe20000400000 */
[----:B------:R-:W-:Y:S01]  /*0700*/  FSETP.GT.AND P2, PT, R32, 8.50705917302346158658e+37, PT ;  /* 0x7e8000002000780b */ /* 0x000fe20003f44000 */
[----:B0-----:R-:W-:Y:S01]  /*0710*/  FMUL R3, R20, R35 ;  /* 0x0000002314037220 */ /* 0x001fe20000400000 */
[----:B------:R-:W-:-:S02]  /*0720*/  FSEL R35, R22, 1, P4 ;  /* 0x3f80000016237808 */ /* 0x000fc40002000000 */
[----:B------:R-:W-:Y:S01]  /*0730*/  FSETP.GT.AND P4, PT, R33, 8.50705917302346158658e+37, PT ;  /* 0x7e8000002100780b */ /* 0x000fe20003f84000 */
[----:B------:R-:W-:-:S05]  /*0740*/  FADD R28, R28, 1 ;  /* 0x3f8000001c1c7421 */ /* 0x000fca0000000000 */
[----:B------:R-:W-:-:S03]  /*0750*/  FSETP.GT.AND P3, PT, R28, 8.50705917302346158658e+37, PT ;  /* 0x7e8000001c00780b */ /* 0x000fc60003f64000 */
[----:B------:R-:W-:Y:S01]  /*0760*/  @P2 FMUL R32, R32, 0.25 ;  /* 0x3e80000020202820 */ /* 0x000fe20000400000 */
[----:B------:R-:W-:-:S03]  /*0770*/  FADD R16, R2, 1 ;  /* 0x3f80000002107421 */ /* 0x000fc60000000000 */
[----:B------:R-:W-:Y:S01]  /*0780*/  @P4 FMUL R33, R33, 0.25 ;  /* 0x3e80000021214820 */ /* 0x000fe20000400000 */
[----:B------:R-:W-:Y:S01]  /*0790*/  MUFU.RCP R2, R32 ;  /* 0x0000002000027308 */ /* 0x000fe20000001000 */
[----:B------:R-:W-:Y:S02]  /*07a0*/  FSETP.GT.AND P5, PT, R16, 8.50705917302346158658e+37, PT ;  /* 0x7e8000001000780b */ /* 0x000fe40003fa4000 */
[----:B------:R-:W-:-:S05]  /*07b0*/  SHF.L.U32 R20, R8, 0x10, RZ ;  /* 0x0000001008147819 */ /* 0x000fca00000006ff */
[----:B------:R-:W0:Y:S01]  /*07c0*/  MUFU.RCP R33, R33 ;  /* 0x0000002100217308 */ /* 0x000e220000001000 */
[----:B------:R-:W-:Y:S01]  /*07d0*/  @P3 FMUL R28, R28, 0.25 ;  /* 0x3e8000001c1c3820 */ /* 0x000fe20000400000 */
[----:B------:R-:W-:Y:S01]  /*07e0*/  FMUL R25, R25, R0 ;  /* 0x0000000019197220 */ /* 0x000fe20000400000 */
[----:B------:R-:W-:Y:S01]  /*07f0*/  FMUL R24, R24, R3 ;  /* 0x0000000318187220 */ /* 0x000fe20000400000 */
[----:B------:R-:W-:-:S04]  /*0800*/  FSEL R0, R22, 1, P4 ;  /* 0x3f80000016007808 */ /* 0x000fc80002000000 */
[----:B------:R1:W-:Y:S01]  /*0810*/  MUFU.RCP R34, R28 ;  /* 0x0000001c00227308 */ /* 0x0003e20000001000 */
[----:B------:R-:W-:Y:S01]  /*0820*/  FSEL R3, R22, 1, P2 ;  /* 0x3f80000016037808 */ /* 0x000fe20001000000 */
[----:B------:R-:W-:-:S06]  /*0830*/  @P5 FMUL R16, R16, 0.25 ;  /* 0x3e80000010105820 */ /* 0x000fcc0000400000 */
[----:B------:R-:W3:Y:S01]  /*0840*/  MUFU.RCP R30, R30 ;  /* 0x0000001e001e7308 */ /* 0x000ee20000001000 */
[----:B-1----:R-:W-:Y:S01]  /*0850*/  FADD R28, RZ, -R20 ;  /* 0x80000014ff1c7221 */ /* 0x002fe20000000000 */
[----:B0-----:R-:W-:-:S03]  /*0860*/  FMUL R0, R33, R0 ;  /* 0x0000000021007220 */ /* 0x001fc60000400000 */
[----:B------:R-:W-:Y:S01]  /*0870*/  FMUL R28, R28, 1.4426950216293334961 ;  /* 0x3fb8aa3b1c1c7820 */ /* 0x000fe20000400000 */
[----:B------:R-:W-:Y:S01]  /*0880*/  FMUL R2, R2, R3 ;  /* 0x0000000302027220 */ /* 0x000fe20000400000 */
[----:B------:R-:W-:-:S03]  /*0890*/  FMUL R21, R21, R0 ;  /* 0x0000000015157220 */ /* 0x000fc60000400000 */
[----:B------:R-:W-:Y:S01]  /*08a0*/  FSETP.GEU.AND P2, PT, R28, -126, PT ;  /* 0xc2fc00001c00780b */ /* 0x000fe20003f4e000 */
[----:B------:R-:W-:Y:S01]  /*08b0*/  FMUL R27, R27, R2 ;  /* 0x000000021b1b7220 */ /* 0x000fe20000400000 */
[----:B----4-:R-:W-:Y:S01]  /*08c0*/  SHF.L.U32 R0, R4, 0x10, RZ ;  /* 0x0000001004007819 */ /* 0x010fe200000006ff */
[----:B------:R-:W0:Y:S01]  /*08d0*/  MUFU.RCP R16, R16 ;  /* 0x0000001000107308 */ /* 0x000e220000001000 */
[----:B------:R-:W-:Y:S02]  /*08e0*/  SHF.L.U32 R2, R5, 0x10, RZ ;  /* 0x0000001005027819 */ /* 0x000fe400000006ff */
[----:B------:R-:W-:Y:S01]  /*08f0*/  PRMT R4, R8, 0x7632, R4 ;  /* 0x0000763208047816 */ /* 0x000fe20000000004 */
[----:B---3--:R-:W-:Y:S01]  /*0900*/  FMUL R30, R30, R35 ;  /* 0x000000231e1e7220 */ /* 0x008fe20000400000 */
[----:B------:R-:W-:Y:S01]  /*0910*/  FFMA R8, R0, R23, RZ ;  /* 0x0000001700087223 */ /* 0x000fe200000000ff */
[----:B------:R-:W-:Y:S01]  /*0920*/  FSEL R35, R22, 1, P3 ;  /* 0x3f80000016237808 */ /* 0x000fe20001800000 */
[----:B------:R-:W-:Y:S01]  /*0930*/  FFMA R23, R2, R25, RZ ;  /* 0x0000001902177223 */ /* 0x000fe200000000ff */
[----:B------:R-:W-:-:S02]  /*0940*/  SHF.L.U32 R25, R4, 0x10, RZ ;  /* 0x0000001004197819 */ /* 0x000fc400000006ff */
[----:B------:R-:W-:Y:S01]  /*0950*/  @!P2 FMUL R28, R28, 0.5 ;  /* 0x3f0000001c1ca820 */ /* 0x000fe20000400000 */
[----:B------:R-:W-:Y:S01]  /*0960*/  FMUL R34, R34, R35 ;  /* 0x0000002322227220 */ /* 0x000fe20000400000 */
[----:B------:R-:W-:Y:S01]  /*0970*/  FSEL R35, R22, 1, P5 ;  /* 0x3f80000016237808 */ /* 0x000fe20002800000 */
[----:B------:R-:W-:Y:S01]  /*0980*/  FADD R32, RZ, -R25 ;  /* 0x80000019ff207221 */ /* 0x000fe20000000000 */
[----:B------:R-:W-:Y:S02]  /*0990*/  PRMT R0, R4, 0x7632, R0 ;  /* 0x0000763204007816 */ /* 0x000fe40000000000 */
[----:B------:R-:W1:Y:S01]  /*09a0*/  MUFU.EX2 R28, R28 ;  /* 0x0000001c001c7308 */ /* 0x000e620000000800 */
[----:B------:R-:W-:Y:S01]  /*09b0*/  FMUL R32, R32, 1.4426950216293334961 ;  /* 0x3fb8aa3b20207820 */ /* 0x000fe20000400000 */
[----:B0-----:R-:W-:Y:S01]  /*09c0*/  FMUL R35, R16, R35 ;  /* 0x0000002310237220 */ /* 0x001fe20000400000 */
[----:B------:R-:W-:Y:S02]  /*09d0*/  SHF.L.U32 R4, R9, 0x10, RZ ;  /* 0x0000001009047819 */ /* 0x000fe400000006ff */
[----:B------:R-:W-:Y:S01]  /*09e0*/  SHF.L.U32 R3, R6, 0x10, RZ ;  /* 0x0000001006037819 */ /* 0x000fe200000006ff */
[----:B------:R-:W-:Y:S01]  /*09f0*/  FMUL R26, R26, R35 ;  /* 0x000000231a1a7220 */ /* 0x000fe20000400000 */
[----:B------:R-:W-:Y:S01]  /*0a00*/  FSETP.GEU.AND P3, PT, R32, -126, PT ;  /* 0xc2fc00002000780b */ /* 0x000fe20003f6e000 */
[----:B------:R-:W-:-:S02]  /*0a10*/  FADD R35, RZ, -R4 ;  /* 0x80000004ff237221 */ /* 0x000fc40000000000 */
[----:B------:R-:W-:Y:S01]  /*0a20*/  FFMA R24, R3, R24, RZ ;  /* 0x0000001803187223 */ /* 0x000fe200000000ff */
[----:B------:R-:W-:Y:S01]  /*0a30*/  PRMT R3, R6, 0x7632, R3 ;  /* 0x0000763206037816 */ /* 0x000fe20000000003 */
[----:B------:R-:W-:-:S03]  /*0a40*/  FMUL R35, R35, 1.4426950216293334961 ;  /* 0x3fb8aa3b23237820 */ /* 0x000fc60000400000 */
[----:B------:R-:W-:Y:S01]  /*0a50*/  SHF.L.U32 R3, R3, 0x10, RZ ;  /* 0x0000001003037819 */ /* 0x000fe200000006ff */
[----:B-1----:R-:W-:Y:S01]  /*0a60*/  @!P2 FMUL R28, R28, R28 ;  /* 0x0000001c1c1ca220 */ /* 0x002fe20000400000 */
[----:B------:R-:W-:Y:S01]  /*0a70*/  FSETP.GEU.AND P4, PT, R35, -126, PT ;  /* 0xc2fc00002300780b */ /* 0x000fe20003f8e000 */
[----:B------:R-:W-:Y:S01]  /*0a80*/  FMUL R31, R31, R30 ;  /* 0x0000001e1f1f7220 */ /* 0x000fe20000400000 */
[----:B------:R-:W-:Y:S01]  /*0a90*/  SHF.L.U32 R6, R10, 0x10, RZ ;  /* 0x000000100a067819 */ /* 0x000fe200000006ff */
[----:B------:R-:W-:Y:S01]  /*0aa0*/  @!P3 FMUL R32, R32, 0.5 ;  /* 0x3f0000002020b820 */ /* 0x000fe20000400000 */
[----:B------:R-:W-:Y:S01]  /*0ab0*/  PRMT R10, R9, 0x7632, R10 ;  /* 0x00007632090a7816 */ /* 0x000fe2000000000a */
[----:B------:R-:W-:Y:S01]  /*0ac0*/  FFMA R3, R3, R26, RZ ;  /* 0x0000001a03037223 */ /* 0x000fe200000000ff */
[----:B------:R-:W-:Y:S01]  /*0ad0*/  SHF.L.U32 R16, R7, 0x10, RZ ;  /* 0x0000001007107819 */ /* 0x000fe200000006ff */
[----:B------:R-:W-:Y:S01]  /*0ae0*/  FADD R30, R28, 1 ;  /* 0x3f8000001c1e7421 */ /* 0x000fe20000000000 */
[----:B------:R-:W-:Y:S01]  /*0af0*/  SHF.L.U32 R26, R11, 0x10, RZ ;  /* 0x000000100b1a7819 */ /* 0x000fe200000006ff */
[----:B------:R-:W-:Y:S01]  /*0b00*/  FADD R33, RZ, -R6 ;  /* 0x80000006ff217221 */ /* 0x000fe20000000000 */
[----:B------:R-:W-:Y:S01]  /*0b10*/  PRMT R9, R10, 0x7632, R9 ;  /* 0x000076320a097816 */ /* 0x000fe20000000009 */
[----:B------:R-:W0:Y:S01]  /*0b20*/  MUFU.EX2 R32, R32 ;  /* 0x0000002000207308 */ /* 0x000e220000000800 */
[----:B------:R-:W-:Y:S01]  /*0b30*/  SHF.L.U32 R0, R0, 0x10, RZ ;  /* 0x0000001000007819 */ /* 0x000fe200000006ff */
[----:B------:R-:W-:Y:S01]  /*0b40*/  FMUL R29, R29, R34 ;  /* 0x000000221d1d7220 */ /* 0x000fe20000400000 */
[----:B------:R-:W-:Y:S01]  /*0b50*/  FFMA R16, R16, R31, RZ ;  /* 0x0000001f10107223 */ /* 0x000fe200000000ff */
[----:B------:R-:W-:Y:S01]  /*0b60*/  SHF.L.U32 R10, R10, 0x10, RZ ;  /* 0x000000100a0a7819 */ /* 0x000fe200000006ff */
[----:B------:R-:W-:Y:S01]  /*0b70*/  FADD R31, RZ, -R26 ;  /* 0x8000001aff1f7221 */ /* 0x000fe20000000000 */
[----:B------:R-:W-:Y:S01]  /*0b80*/  FSETP.GT.AND P2, PT, R30, 8.50705917302346158658e+37, PT ;  /* 0x7e8000001e00780b */ /* 0x000fe20003f44000 */
[----:B------:R-:W-:Y:S01]  /*0b90*/  FMUL R33, R33, 1.4426950216293334961 ;  /* 0x3fb8aa3b21217820 */ /* 0x000fe20000400000 */
[----:B------:R-:W-:Y:S01]  /*0ba0*/  SHF.L.U32 R9, R9, 0x10, RZ ;  /* 0x0000001009097819 */ /* 0x000fe200000006ff */
[----:B------:R-:W-:Y:S01]  /*0bb0*/  @!P4 FMUL R35, R35, 0.5 ;  /* 0x3f0000002323c820 */ /* 0x000fe20000400000 */
[----:B------:R-:W-:Y:S01]  /*0bc0*/  PRMT R2, R5, 0x7632, R2 ;  /* 0x0000763205027816 */ /* 0x000fe20000000002 */
[----:B------:R-:W-:Y:S01]  /*0bd0*/  FFMA R5, R0, R29, RZ ;  /* 0x0000001d00057223 */ /* 0x000fe200000000ff */
[----:B------:R-:W-:Y:S01]  /*0be0*/  FMUL R31, R31, 1.4426950216293334961 ;  /* 0x3fb8aa3b1f1f7820 */ /* 0x000fe20000400000 */
[----:B------:R-:W-:Y:S01]  /*0bf0*/  FADD R29, RZ, -R10 ;  /* 0x8000000aff1d7221 */ /* 0x000fe20000000000 */
[----:B------:R-:W-:Y:S01]  /*0c00*/  PRMT R28, R11, 0x7632, R28 ;  /* 0x000076320b1c7816 */ /* 0x000fe2000000001c */
[----:B------:R-:W-:Y:S01]  /*0c10*/  FADD R11, RZ, -R9 ;  /* 0x80000009ff0b7221 */ /* 0x000fe20000000000 */
[----:B------:R-:W-:Y:S01]  /*0c20*/  SHF.L.U32 R2, R2, 0x10, RZ ;  /* 0x0000001002027819 */ /* 0x000fe200000006ff */
[----:B------:R-:W1:Y:S01]  /*0c30*/  MUFU.EX2 R35, R35 ;  /* 0x0000002300237308 */ /* 0x000e620000000800 */
[----:B------:R-:W-:Y:S01]  /*0c40*/  FSETP.GEU.AND P5, PT, R33, -126, PT ;  /* 0xc2fc00002100780b */ /* 0x000fe20003fae000 */
[----:B------:R-:W-:Y:S01]  /*0c50*/  FMUL R29, R29, 1.4426950216293334961 ;  /* 0x3fb8aa3b1d1d7820 */ /* 0x000fe20000400000 */
[----:B------:R-:W-:Y:S01]  /*0c60*/  FSETP.GEU.AND P6, PT, R31, -126, PT ;  /* 0xc2fc00001f00780b */ /* 0x000fe20003fce000 */
[----:B------:R-:W-:Y:S01]  /*0c70*/  FMUL R11, R11, 1.4426950216293334961 ;  /* 0x3fb8aa3b0b0b7820 */ /* 0x000fe20000400000 */
[----:B------:R-:W-:Y:S01]  /*0c80*/  FFMA R2, R2, R27, RZ ;  /* 0x0000001b02027223 */ /* 0x000fe200000000ff */
[----:B------:R-:W-:Y:S01]  /*0c90*/  SHF.L.U32 R28, R28, 0x10, RZ ;  /* 0x000000101c1c7819 */ /* 0x000fe200000006ff */
[----:B------:R-:W-:Y:S01]  /*0ca0*/  @P2 FMUL R30, R30, 0.25 ;  /* 0x3e8000001e1e2820 */ /* 0x000fe20000400000 */
[----:B------:R-:W-:Y:S01]  /*0cb0*/  FSEL R27, R22, 1, P2 ;  /* 0x3f800000161b7808 */ /* 0x000fe20001000000 */
[----:B0-----:R-:W-:Y:S01]  /*0cc0*/  @!P3 FMUL R32, R32, R32 ;  /* 0x000000202020b220 */ /* 0x001fe20000400000 */
[----:B------:R-:W-:Y:S01]  /*0cd0*/  FSETP.GEU.AND P2, PT, R29, -126, PT ;  /* 0xc2fc00001d00780b */ /* 0x000fe20003f4e000 */
[----:B------:R-:W-:Y:S01]  /*0ce0*/  FADD R34, RZ, -R28 ;  /* 0x8000001cff227221 */ /* 0x000fe20000000000 */
[----:B------:R-:W-:-:S02]  /*0cf0*/  FSETP.GEU.AND P3, PT, R11, -126, PT ;  /* 0xc2fc00000b00780b */ /* 0x000fc40003f6e000 */
[----:B------:R-:W-:Y:S01]  /*0d00*/  @!P5 FMUL R33, R33, 0.5 ;  /* 0x3f0000002121d820 */ /* 0x000fe20000400000 */
[----:B------:R-:W-:Y:S01]  /*0d10*/  FMUL R34, R34, 1.4426950216293334961 ;  /* 0x3fb8aa3b22227820 */ /* 0x000fe20000400000 */
[----:B------:R-:W-:Y:S01]  /*0d20*/  @!P6 FMUL R31, R31, 0.5 ;  /* 0x3f0000001f1fe820 */ /* 0x000fe20000400000 */
[----:B-1----:R-:W-:-:S03]  /*0d30*/  @!P4 FMUL R35, R35, R35 ;  /* 0x000000232323c220 */ /* 0x002fc60000400000 */
[----:B------:R-:W-:Y:S01]  /*0d40*/  FSETP.GEU.AND P4, PT, R34, -126, PT ;  /* 0xc2fc00002200780b */ /* 0x000fe20003f8e000 */
[----:B------:R-:W0:Y:S02]  /*0d50*/  MUFU.EX2 R33, R33 ;  /* 0x0000002100217308 */ /* 0x000e240000000800 */
[----:B------:R-:W-:Y:S02]  /*0d60*/  @!P2 FMUL R29, R29, 0.5 ;  /* 0x3f0000001d1da820 */ /* 0x000fe40000400000 */
[----:B------:R-:W-:-:S04]  /*0d70*/  @!P3 FMUL R11, R11, 0.5 ;  /* 0x3f0000000b0bb820 */ /* 0x000fc80000400000 */
[----:B------:R-:W1:Y:S01]  /*0d80*/  MUFU.EX2 R31, R31 ;  /* 0x0000001f001f7308 */ /* 0x000e620000000800 */
[----:B------:R-:W-:-:S07]  /*0d90*/  FADD R35, R35, 1 ;  /* 0x3f80000023237421 */ /* 0x000fce0000000000 */
[----:B------:R-:W3:Y:S01]  /*0da0*/  MUFU.EX2 R29, R29 ;  /* 0x0000001d001d7308 */ /* 0x000ee20000000800 */
[----:B------:R-:W-:-:S07]  /*0db0*/  @!P4 FMUL R34, R34, 0.5 ;  /* 0x3f0000002222c820 */ /* 0x000fce0000400000 */
[----:B------:R-:W4:Y:S01]  /*0dc0*/  MUFU.EX2 R11, R11 ;  /* 0x0000000b000b7308 */ /* 0x000f220000000800 */
[----:B------:R-:W-:Y:S01]  /*0dd0*/  PRMT R0, R7, 0x7632, R0 ;  /* 0x0000763207007816 */ /* 0x000fe20000000000 */
[----:B0-----:R-:W-:Y:S01]  /*0de0*/  @!P5 FMUL R33, R33, R33 ;  /* 0x000000212121d220 */ /* 0x001fe20000400000 */
[----:B------:R-:W-:Y:S01]  /*0df0*/  FSETP.GT.AND P5, PT, R35, 8.50705917302346158658e+37, PT ;  /* 0x7e8000002300780b */ /* 0x000fe20003fa4000 */
[----:B-1----:R-:W-:-:S04]  /*0e00*/  @!P6 FMUL R31, R31, R31 ;  /* 0x0000001f1f1fe220 */ /* 0x002fc80000400000 */
[----:B------:R0:W1:Y:S01]  /*0e10*/  MUFU.EX2 R7, R34 ;  /* 0x0000002200077308 */ /* 0x0000620000000800 */
[----:B------:R-:W-:Y:S01]  /*0e20*/  FADD R33, R33, 1 ;  /* 0x3f80000021217421 */ /* 0x000fe20000000000 */
[----:B------:R-:W-:Y:S01]  /*0e30*/  FADD R31, R31, 1 ;  /* 0x3f8000001f1f7421 */ /* 0x000fe20000000000 */
[----:B---3--:R-:W-:-:S03]  /*0e40*/  @!P2 FMUL R29, R29, R29 ;  /* 0x0000001d1d1da220 */ /* 0x008fc60000400000 */
[----:B------:R-:W-:Y:S01]  /*0e50*/  FSETP.GT.AND P6, PT, R33, 8.50705917302346158658e+37, PT ;  /* 0x7e8000002100780b */ /* 0x000fe20003fc4000 */
[----:B----4-:R-:W-:Y:S01]  /*0e60*/  @!P3 FMUL R11, R11, R11 ;  /* 0x0000000b0b0bb220 */ /* 0x010fe20000400000 */
[----:B------:R-:W-:Y:S01]  /*0e70*/  FADD R29, R29, 1 ;  /* 0x3f8000001d1d7421 */ /* 0x000fe20000000000 */
[----:B------:R-:W-:Y:S02]  /*0e80*/  FSETP.GT.AND P2, PT, R31, 8.50705917302346158658e+37, PT ;  /* 0x7e8000001f00780b */ /* 0x000fe40003f44000 */
[----:B------:R-:W-:Y:S01]  /*0e90*/  FADD R11, R11, 1 ;  /* 0x3f8000000b0b7421 */ /* 0x000fe20000000000 */
[----:B------:R-:W-:Y:S01]  /*0ea0*/  @P5 FMUL R35, R35, 0.25 ;  /* 0x3e80000023235820 */ /* 0x000fe20000400000 */
[----:B0-----:R-:W-:Y:S01]  /*0eb0*/  FSEL R34, R22, 1, P5 ;  /* 0x3f80000016227808 */ /* 0x001fe20002800000 */
[----:B------:R-:W-:Y:S01]  /*0ec0*/  FADD R32, R32, 1 ;  /* 0x3f80000020207421 */ /* 0x000fe20000000000 */
[----:B------:R-:W-:Y:S01]  /*0ed0*/  FSETP.GT.AND P5, PT, R29, 8.50705917302346158658e+37, PT ;  /* 0x7e8000001d00780b */ /* 0x000fe20003fa4000 */
[----:B-1----:R-:W-:Y:S01]  /*0ee0*/  @!P4 FMUL R7, R7, R7 ;  /* 0x000000070707c220 */ /* 0x002fe20000400000 */
[----:B------:R-:W-:-:S02]  /*0ef0*/  FSETP.GT.AND P4, PT, R11, 8.50705917302346158658e+37, PT ;  /* 0x7e8000000b00780b */ /* 0x000fc40003f84000 */
[----:B------:R-:W-:Y:S01]  /*0f00*/  SHF.L.U32 R0, R0, 0x10, RZ ;  /* 0x0000001000007819 */ /* 0x000fe200000006ff */
[----:B------:R-:W0:Y:S01]  /*0f10*/  MUFU.RCP R30, R30 ;  /* 0x0000001e001e7308 */ /* 0x000e220000001000 */
[----:B------:R-:W-:Y:S01]  /*0f20*/  FSETP.GT.AND P3, PT, R32, 8.50705917302346158658e+37, PT ;  /* 0x7e8000002000780b */ /* 0x000fe20003f64000 */
[----:B------:R-:W-:Y:S01]  /*0f30*/  @P6 FMUL R33, R33, 0.25 ;  /* 0x3e80000021216820 */ /* 0x000fe20000400000 */
[----:B------:R-:W-:Y:S01]  /*0f40*/  @P2 FMUL R31, R31, 0.25 ;  /* 0x3e8000001f1f2820 */ /* 0x000fe20000400000 */
[----:B------:R-:W-:-:S04]  /*0f50*/  FFMA R0, R0, R21, RZ ;  /* 0x0000001500007223 */ /* 0x000fc800000000ff */
[----:B------:R-:W1:Y:S01]  /*0f60*/  MUFU.RCP R21, R35 ;  /* 0x0000002300157308 */ /* 0x000e620000001000 */
[----:B------:R-:W-:Y:S01]  /*0f70*/  @P5 FMUL R29, R29, 0.25 ;  /* 0x3e8000001d1d5820 */ /* 0x000fe20000400000 */
[----:B------:R-:W-:-:S06]  /*0f80*/  @P4 FMUL R11, R11, 0.25 ;  /* 0x3e8000000b0b4820 */ /* 0x000fcc0000400000 */
[----:B------:R-:W3:Y:S01]  /*0f90*/  MUFU.RCP R33, R33 ;  /* 0x0000002100217308 */ /* 0x000ee20000001000 */
[----:B------:R-:W-:Y:S01]  /*0fa0*/  @P3 FMUL R32, R32, 0.25 ;  /* 0x3e80000020203820 */ /* 0x000fe20000400000 */
[----:B------:R-:W-:-:S06]  /*0fb0*/  FADD R7, R7, 1 ;  /* 0x3f80000007077421 */ /* 0x000fcc0000000000 */
[----:B------:R-:W4:Y:S01]  /*0fc0*/  MUFU.RCP R31, R31 ;  /* 0x0000001f001f7308 */ /* 0x000f220000001000 */
[----:B0-----:R-:W-:Y:S01]  /*0fd0*/  FMUL R27, R30, R27 ;  /* 0x0000001b1e1b7220 */ /* 0x001fe20000400000 */
[----:B------:R-:W-:-:S06]  /*0fe0*/  FSEL R30, R22, 1, P6 ;  /* 0x3f800000161e7808 */ /* 0x000fcc0003000000 */
[----:B------:R-:W0:Y:S01]  /*0ff0*/  MUFU.RCP R29, R29 ;  /* 0x0000001d001d7308 */ /* 0x000e220000001000 */
[----:B------:R-:W-:Y:S01]  /*1000*/  FSETP.GT.AND P6, PT, R7, 8.50705917302346158658e+37, PT ;  /* 0x7e8000000700780b */ /* 0x000fe20003fc4000 */
[----:B-1----:R-:W-:Y:S01]  /*1010*/  FMUL R21, R21, R34 ;  /* 0x0000002215157220 */ /* 0x002fe20000400000 */
[----:B------:R-:W-:-:S05]  /*1020*/  FSEL R34, R22, 1, P2 ;  /* 0x3f80000016227808 */ /* 0x000fca0001000000 */
[----:B------:R-:W1:Y:S01]  /*1030*/  MUFU.RCP R11, R11 ;  /* 0x0000000b000b7308 */ /* 0x000e620000001000 */
[----:B---3--:R-:W-:Y:S01]  /*1040*/  FMUL R33, R33, R30 ;  /* 0x0000001e21217220 */ /* 0x008fe20000400000 */
[----:B------:R-:W-:-:S06]  /*1050*/  FSEL R30, R22, 1, P5 ;  /* 0x3f800000161e7808 */ /* 0x000fcc0002800000 */
[----:B------:R-:W3:Y:S01]  /*1060*/  MUFU.RCP R32, R32 ;  /* 0x0000002000207308 */ /* 0x000ee20000001000 */
[----:B----4-:R-:W-:Y:S01]  /*1070*/  FMUL R31, R31, R34 ;  /* 0x000000221f1f7220 */ /* 0x010fe20000400000 */
[----:B------:R-:W-:Y:S01]  /*1080*/  FSEL R34, R22, 1, P4 ;  /* 0x3f80000016227808 */ /* 0x000fe20002000000 */
[----:B------:R-:W-:Y:S01]  /*1090*/  FMUL R4, R4, R21 ;  /* 0x0000001504047220 */ /* 0x000fe20000400000 */
[----:B0-----:R-:W-:Y:S01]  /*10a0*/  FMUL R29, R29, R30 ;  /* 0x0000001e1d1d7220 */ /* 0x001fe20000400000 */
[C---:B------:R-:W-:Y:S01]  /*10b0*/  FSEL R21, R22.reuse, 1, P3 ;  /* 0x3f80000016157808 */ /* 0x040fe20001800000 */
[----:B------:R-:W-:Y:S01]  /*10c0*/  @P6 FMUL R7, R7, 0.25 ;  /* 0x3e80000007076820 */ /* 0x000fe20000400000 */
[----:B------:R-:W-:Y:S01]  /*10d0*/  FSEL R30, R22, 1, P6 ;  /* 0x3f800000161e7808 */ /* 0x000fe20003000000 */
[----:B-1----:R-:W-:Y:S01]  /*10e0*/  FMUL R22, R11, R34 ;  /* 0x000000220b167220 */ /* 0x002fe20000400000 */
[----:B--2---:R-:W-:Y:S01]  /*10f0*/  PRMT R11, R12, 0x7632, R11 ;  /* 0x000076320c0b7816 */ /* 0x004fe2000000000b */
[----:B------:R-:W-:Y:S01]  /*1100*/  FMUL R20, R20, R27 ;  /* 0x0000001b14147220 */ /* 0x000fe20000400000 */
[----:B------:R-:W-:Y:S01]  /*1110*/  SHF.L.U32 R12, R12, 0x10, RZ ;  /* 0x000000100c0c7819 */ /* 0x000fe200000006ff */
[----:B------:R-:W0:Y:S01]  /*1120*/  MUFU.RCP R7, R7 ;  /* 0x0000000700077308 */ /* 0x000e220000001000 */
[----:B---3--:R-:W-:Y:S01]  /*1130*/  FMUL R32, R32, R21 ;  /* 0x0000001520207220 */ /* 0x008fe20000400000 */
[----:B------:R-:W-:-:S02]  /*1140*/  SHF.L.U32 R21, R11, 0x10, RZ ;  /* 0x000000100b157819 */ /* 0x000fc400000006ff */
[----:B------:R-:W-:Y:S01]  /*1150*/  FSEL R11, R8, RZ, !P1 ;  /* 0x000000ff080b7208 */ /* 0x000fe20004800000 */
[----:B------:R-:W-:Y:S01]  /*1160*/  FMUL R32, R25, R32 ;  /* 0x0000002019207220 */ /* 0x000fe20000400000 */
[----:B------:R-:W-:Y:S01]  /*1170*/  FSEL R8, R5, RZ, !P1 ;  /* 0x000000ff05087208 */ /* 0x000fe20004800000 */
[----:B------:R-:W-:Y:S01]  /*1180*/  FMUL R29, R10, R29 ;  /* 0x0000001d0a1d7220 */ /* 0x000fe20000400000 */
[----:B------:R-:W-:Y:S01]  /*1190*/  SHF.L.U32 R10, R13, 0x10, RZ ;  /* 0x000000100d0a7819 */ /* 0x000fe200000006ff */
[----:B------:R-:W-:Y:S01]  /*11a0*/  @P0 FFMA R11, R12, R20, R11 ;  /* 0x000000140c0b0223 */ /* 0x000fe2000000000b */
[----:B------:R-:W-:Y:S01]  /*11b0*/  FSEL R23, R23, RZ, !P1 ;  /* 0x000000ff17177208 */ /* 0x000fe20004800000 */
[----:B------:R-:W-:Y:S01]  /*11c0*/  @P0 FFMA R8, R21, R32, R8 ;  /* 0x0000002015080223 */ /* 0x000fe20000000008 */
[----:B------:R-:W-:Y:S02]  /*11d0*/  PRMT R13, R13, 0x7632, R13 ;  /* 0x000076320d0d7816 */ /* 0x000fe4000000000d */
[----:B------:R-:W-:Y:S01]  /*11e0*/  FSEL R2, R2, RZ, !P1 ;  /* 0x000000ff02027208 */ /* 0x000fe20004800000 */
[----:B------:R-:W-:Y:S01]  /*11f0*/  @P0 FFMA R23, R10, R4, R23 ;  /* 0x000000040a170223 */ /* 0x000fe20000000017 */
[----:B------:R-:W-:Y:S01]  /*1200*/  SHF.L.U32 R13, R13, 0x10, RZ ;  /* 0x000000100d0d7819 */ /* 0x000fe200000006ff */
[----:B------:R-:W-:Y:S01]  /*1210*/  FADD R8, R11, R8 ;  /* 0x000000080b087221 */ /* 0x000fe20000000000 */
[----:B------:R-:W-:Y:S01]  /*1220*/  SHF.L.U32 R4, R14, 0x10, RZ ;  /* 0x000000100e047819 */ /* 0x000fe200000006ff */
[----:B------:R-:W-:Y:S01]  /*1230*/  FMUL R6, R6, R33 ;  /* 0x0000002106067220 */ /* 0x000fe20000400000 */
[----:B------:R-:W-:Y:S01]  /*1240*/  FSEL R5, R24, RZ, !P1 ;  /* 0x000000ff18057208 */ /* 0x000fe20004800000 */
[----:B------:R-:W-:Y:S01]  /*1250*/  @P0 FFMA R2, R13, R29, R2 ;  /* 0x0000001d0d020223 */ /* 0x000fe20000000002 */
[----:B------:R-:W-:Y:S01]  /*1260*/  PRMT R14, R14, 0x7632, R14 ;  /* 0x000076320e0e7816 */ /* 0x000fe2000000000e */
[----:B------:R-:W-:Y:S01]  /*1270*/  FADD R23, R23, R8 ;  /* 0x0000000817177221 */ /* 0x000fe20000000000 */
[----:B0-----:R-:W-:Y:S01]  /*1280*/  FMUL R7, R7, R30 ;  /* 0x0000001e07077220 */ /* 0x001fe20000400000 */
[----:B------:R-:W-:Y:S01]  /*1290*/  @P0 FFMA R5, R4, R6, R5 ;  /* 0x0000000604050223 */ /* 0x000fe20000000005 */
[----:B------:R-:W-:Y:S01]  /*12a0*/  SHF.L.U32 R14, R14, 0x10, RZ ;  /* 0x000000100e0e7819 */ /* 0x000fe200000006ff */
[----:B------:R-:W-:Y:S01]  /*12b0*/  FMUL R22, R9, R22 ;  /* 0x0000001609167220 */ /* 0x000fe20000400000 */
[----:B------:R-:W-:Y:S01]  /*12c0*/  FSEL R3, R3, RZ, !P1 ;  /* 0x000000ff03037208 */ /* 0x000fe20004800000 */
[----:B------:R-:W-:Y:S01]  /*12d0*/  FADD R6, R2, R23 ;  /* 0x0000001702067221 */ /* 0x000fe20000000000 */
[----:B------:R-:W-:Y:S01]  /*12e0*/  FMUL R28, R28, R7 ;  /* 0x000000071c1c7220 */ /* 0x000fe20000400000 */
[C---:B------:R-:W-:Y:S01]  /*12f0*/  PRMT R2, R15.reuse, 0x7632, R2 ;  /* 0x000076320f027816 */ /* 0x040fe20000000002 */
[----:B------:R-:W-:Y:S01]  /*1300*/  FMUL R26, R26, R31 ;  /* 0x0000001f1a1a7220 */ /* 0x000fe20000400000 */
[----:B------:R-:W-:Y:S01]  /*1310*/  SHF.L.U32 R4, R15, 0x10, RZ ;  /* 0x000000100f047819 */ /* 0x000fe200000006ff */
[----:B------:R-:W-:Y:S01]  /*1320*/  @P0 FFMA R3, R14, R22, R3 ;  /* 0x000000160e030223 */ /* 0x000fe20000000003 */
[----:B------:R-:W-:Y:S01]  /*1330*/  FSEL R7, R16, RZ, !P1 ;  /* 0x000000ff10077208 */ /* 0x000fe20004800000 */
[----:B------:R-:W-:Y:S01]  /*1340*/  FADD R6, R5, R6 ;  /* 0x0000000605067221 */ /* 0x000fe20000000000 */
[----:B------:R-:W-:-:S02]  /*1350*/  SHF.L.U32 R5, R2, 0x10, RZ ;  /* 0x0000001002057819 */ /* 0x000fc400000006ff */
[----:B------:R-:W-:Y:S01]  /*1360*/  FSEL R0, R0, RZ, !P1 ;  /* 0x000000ff00007208 */ /* 0x000fe20004800000 */
[----:B------:R-:W-:Y:S01]  /*1370*/  @P0 FFMA R7, R4, R26, R7 ;  /* 0x0000001a04070223 */ /* 0x000fe20000000007 */
[----:B------:R-:W-:-:S03]  /*1380*/  FADD R6, R3, R6 ;  /* 0x0000000603067221 */ /* 0x000fc60000000000 */
[----:B------:R-:W-:Y:S01]  /*1390*/  @P0 FFMA R0, R5, R28, R0 ;  /* 0x0000001c05000223 */ /* 0x000fe20000000000 */
[----:B------:R-:W-:-:S04]  /*13a0*/  FADD R7, R7, R6 ;  /* 0x0000000607077221 */ /* 0x000fc80000000000 */
[----:B------:R-:W-:-:S05]  /*13b0*/  FADD R7, R0, R7 ;  /* 0x0000000700077221 */ /* 0x000fca0000000000 */
[----:B------:R-:W0:Y:S02]  /*13c0*/  SHFL.BFLY PT, R0, R7, 0x10, 0x1f ;  /* 0x0e001f0007007f89 */ /* 0x000e2400000e0000 */
[----:B0-----:R-:W-:-:S05]  /*13d0*/  FADD R0, R7, R0 ;  /* 0x0000000007007221 */ /* 0x001fca0000000000 */
[----:B------:R-:W0:Y:S02]  /*13e0*/  SHFL.BFLY PT, R3, R0, 0x8, 0x1f ;  /* 0x0d001f0000037f89 */ /* 0x000e2400000e0000 */
[----:B0-----:R-:W-:-:S05]  /*13f0*/  FADD R3, R0, R3 ;  /* 0x0000000300037221 */ /* 0x001fca0000000000 */
[----:B------:R-:W0:Y:S02]  /*1400*/  SHFL.BFLY PT, R2, R3, 0x4, 0x1f ;  /* 0x0c801f0003027f89 */ /* 0x000e2400000e0000 */
[----:B0-----:R-:W-:-:S05]  /*1410*/  FADD R2, R3, R2 ;  /* 0x0000000203027221 */ /* 0x001fca0000000000 */
[----:B------:R-:W0:Y:S01]  /*1420*/  SHFL.BFLY PT, R5, R2, 0x2, 0x1f ;  /* 0x0c401f0002057f89 */ /* 0x000e2200000e0000 */
[----:B------:R-:W-:Y:S01]  /*1430*/  LOP3.LUT P0, RZ, R18, 0x1f, RZ, 0xc0, !PT ;  /* 0x0000001f12ff7812 */ /* 0x000fe2000780c0ff */
[----:B0-----:R-:W-:-:S05]  /*1440*/  FADD R5, R2, R5 ;  /* 0x0000000502057221 */ /* 0x001fca0000000000 */
[----:B------:R-:W0:Y:S01]  /*1450*/  SHFL.BFLY PT, R4, R5, 0x1, 0x1f ;  /* 0x0c201f0005047f89 */ /* 0x000e2200000e0000 */
[----:B------:R-:W-:-:S04]  /*1460*/  SHF.R.U32.HI R6, RZ, 0x3, R18 ;  /* 0x00000003ff067819 */ /* 0x000fc80000011612 */
[----:B------:R-:W-:Y:S02]  /*1470*/  LOP3.LUT R6, R6, 0x1c, RZ, 0xc0, !PT ;  /* 0x0000001c06067812 */ /* 0x000fe400078ec0ff */
[----:B------:R-:W-:Y:S01]  /*1480*/  ISETP.GE.AND P1, PT, R18, 0x8, PT ;  /* 0x000000081200780c */ /* 0x000fe20003f26270 */
[----:B0-----:R-:W-:-:S05]  /*1490*/  FADD R7, R5, R4 ;  /* 0x0000000405077221 */ /* 0x001fca0000000000 */
[----:B------:R-:W-:Y:S04]  /*14a0*/  @!P0 STS [R6], R7 ;  /* 0x0000000706008388 */ /* 0x000fe80000000800 */
[----:B------:R-:W-:Y:S06]  /*14b0*/  BAR.SYNC.DEFER_BLOCKING 0x0 ;  /* 0x0000000000007b1d */ /* 0x000fec0000010000 */
[----:B------:R-:W0:Y:S04]  /*14c0*/  @!P1 LDS R19, [R18.X4] ;  /* 0x0000000012139984 */ /* 0x000e280000004800 */
[----:B0-----:R-:W0:Y:S02]  /*14d0*/  SHFL.BFLY PT, R0, R19, 0x4, 0x1f ;  /* 0x0c801f0013007f89 */ /* 0x001e2400000e0000 */
[----:B0-----:R-:W-:-:S05]  /*14e0*/  FADD R0, R19, R0 ;  /* 0x0000000013007221 */ /* 0x001fca0000000000 */
[----:B------:R-:W0:Y:S01]  /*14f0*/  SHFL.BFLY PT, R3, R0, 0x2, 0x1f ;  /* 0x0c401f0000037f89 */ /* 0x000e2200000e0000 */
[----:B------:R-:W-:Y:S01]  /*1500*/  LOP3.LUT P0, RZ, R18, 0x7, RZ, 0xc0, !PT ;  /* 0x0000000712ff7812 */ /* 0x000fe2000780c0ff */
[----:B0-----:R-:W-:-:S05]  /*1510*/  FADD R3, R0, R3 ;  /* 0x0000000300037221 */ /* 0x001fca0000000000 */
[----:B------:R-:W0:Y:S01]  /*1520*/  SHFL.BFLY PT, R2, R3, 0x1, 0x1f ;  /* 0x0c201f0003027f89 */ /* 0x000e2200000e0000 */
[C---:B------:R-:W-:Y:S02]  /*1530*/  ISETP.LT.AND P0, PT, R18.reuse, 0x8, !P0 ;  /* 0x000000081200780c */ /* 0x040fe40004701270 */
[----:B------:R-:W-:-:S04]  /*1540*/  LOP3.LUT P1, RZ, R18, 0xff, RZ, 0xc0, !PT ;  /* 0x000000ff12ff7812 */ /* 0x000fc8000782c0ff */
[----:B------:R-:W-:Y:S01]  /*1550*/  ISETP.LT.AND P1, PT, R17, 0x2400, !P1 ;  /* 0x000024001100780c */ /* 0x000fe20004f21270 */
[----:B0-----:R-:W-:-:S06]  /*1560*/  FADD R5, R3, R2 ;  /* 0x0000000203057221 */ /* 0x001fcc0000000000 */
[----:B------:R0:W-:Y:S04]  /*1570*/  @P0 STS [R18.X4], R5 ;  /* 0x0000000512000388 */ /* 0x0001e80000004800 */
[----:B------:R-:W-:Y:S06]  /*1580*/  BAR.SYNC.DEFER_BLOCKING 0x0 ;  /* 0x0000000000007b1d */ /* 0x000fec0000010000 */
[----:B------:R-:W-:Y:S05]  /*1590*/  @!P1 EXIT ;  /* 0x000000000000994d */ /* 0x000fea0003800000 */
[----:B0-----:R-:W0:Y:S01]  /*15a0*/  LDS R5, [RZ] ;  /* 0x00000000ff057984 */ /* 0x001e220000000800 */
[----:B------:R-:W-:Y:S01]  /*15b0*/  MOV R2, 0x4 ;  /* 0x0000000400027802 */ /* 0x000fe20000000f00 */
[----:B------:R-:W-:-:S04]  /*15c0*/  ULDC.64 UR4, c[0x0][0x118] ;  /* 0x0000460000047ab9 */ /* 0x000fc80000000a00 */
[----:B------:R-:W-:-:S05]  /*15d0*/  IMAD.WIDE R2, R17, R2, c[0x0][0x170] ;  /* 0x00005c0011027625 */ /* 0x000fca00078e0202 */
[----:B0-----:R-:W-:Y:S01]  /*15e0*/  STG.E [R2.64], R5 ;  /* 0x0000000502007986 */ /* 0x001fe2000c101904 */
[----:B------:R-:W-:Y:S05]  /*15f0*/  EXIT ;  /* 0x000000000000794d */ /* 0x000fea0003800000 */
.L_x_0:
[----:B------:R-:W-:-:S00]  /*1600*/  BRA `(.L_x_0) ;  /* 0xfffffff000007947 */ /* 0x000fc0000383ffff */
[----:B------:R-:W-:-:S00]  /*1610*/  NOP ;  /* 0x0000000000007918 */ /* 0x000fc00000000000 */
        /* <DEDUP_REMOVED lines=14> */
.L_x_1:


//--------------------- .nv.shared.triton_red_fused_addmm_0 --------------------------
	.section	.nv.shared.triton_red_fused_addmm_0,"aw",@nobits
	.sectionflags	@""
	.align	16
